//
// Generated by NVIDIA NVVM Compiler
//
// Compiler Build ID: CL-36424714
// Cuda compilation tools, release 13.0, V13.0.88
// Based on NVVM 20.0.0
//

.version 9.0
.target sm_100
.address_size 64

	// .globl	_Z23matrix_transpose_kernelPiS_
// _ZZ23matrix_transpose_kernelPiS_E6sh_mem has been demoted

.visible .entry _Z23matrix_transpose_kernelPiS_(
	.param .u64 .ptr .align 1 _Z23matrix_transpose_kernelPiS__param_0,
	.param .u64 .ptr .align 1 _Z23matrix_transpose_kernelPiS__param_1
)
{
	.reg .pred 	%p<7>;
	.reg .b32 	%r<26>;
	.reg .b64 	%rd<9>;
	// demoted variable
	.shared .align 4 .b8 _ZZ23matrix_transpose_kernelPiS_E6sh_mem[4096];
	ld.param.u64 	%rd1, [_Z23matrix_transpose_kernelPiS__param_0];
	ld.param.u64 	%rd2, [_Z23matrix_transpose_kernelPiS__param_1];
	mov.u32 	%r1, %tid.x;
	mov.u32 	%r9, %ctaid.x;
	shl.b32 	%r2, %r9, 5;
	add.s32 	%r3, %r2, %r1;
	mov.u32 	%r4, %tid.y;
	mov.u32 	%r10, %ctaid.y;
	shl.b32 	%r5, %r10, 5;
	add.s32 	%r11, %r5, %r4;
	setp.gt.s32 	%p1, %r3, 199;
	setp.gt.u32 	%p2, %r11, 299;
	or.pred  	%p3, %p1, %p2;
	@%p3 bra 	$L__BB0_2;
	cvta.to.global.u64 	%rd3, %rd1;
	mad.lo.s32 	%r12, %r11, 200, %r3;
	mul.wide.s32 	%rd4, %r12, 4;
	add.s64 	%rd5, %rd3, %rd4;
	ld.global.u32 	%r13, [%rd5];
	shl.b32 	%r14, %r4, 7;
	mov.u32 	%r15, _ZZ23matrix_transpose_kernelPiS_E6sh_mem;
	add.s32 	%r16, %r15, %r14;
	shl.b32 	%r17, %r1, 2;
	add.s32 	%r18, %r16, %r17;
	st.shared.u32 	[%r18], %r13;
$L__BB0_2:
	bar.sync 	0;
	add.s32 	%r7, %r5, %r1;
	add.s32 	%r8, %r2, %r4;
	setp.gt.u32 	%p4, %r7, 299;
	setp.gt.s32 	%p5, %r8, 199;
	or.pred  	%p6, %p4, %p5;
	@%p6 bra 	$L__BB0_4;
	shl.b32 	%r19, %r1, 7;
	mov.u32 	%r20, _ZZ23matrix_transpose_kernelPiS_E6sh_mem;
	add.s32 	%r21, %r20, %r19;
	shl.b32 	%r22, %r4, 2;
	add.s32 	%r23, %r21, %r22;
	ld.shared.u32 	%r24, [%r23];
	mad.lo.s32 	%r25, %r8, 300, %r7;
	cvta.to.global.u64 	%rd6, %rd2;
	mul.wide.s32 	%rd7, %r25, 4;
	add.s64 	%rd8, %rd6, %rd7;
	st.global.u32 	[%rd8], %r24;
$L__BB0_4:
	ret;

}


// ===== COMPILED SASS (sm_100) =====

	.target	sm_100

	.elftype	@"ET_EXEC"


//--------------------- .note.nv.tkinfo           --------------------------
	.section	.note.nv.tkinfo,"",@"SHT_NOTE"
	.sectionflags	@"SHF_NOTE_NV_TKINFO"
	.tkinfo
        /*0018*/ 	.word	0x00000002
        /*0030*/ 	.string	""
        /*0030*/ 	.string	"ptxas"
        /*0030*/ 	.string	"Cuda compilation tools, release 13.0, V13.0.88"
        /*0030*/ 	.string	"Build cuda_13.0.r13.0/compiler.36424714_0"
        /*0030*/ 	.string	"-arch sm_100 -m 64 "



//--------------------- .note.nv.cuinfo           --------------------------
	.section	.note.nv.cuinfo,"",@"SHT_NOTE"
	.sectionflags	@"SHF_NOTE_NV_CUINFO"
        /*0018*/ 	.short	0x0002
        /*001a*/ 	.short	0x0064
        /*001c*/ 	.short	0x0082
	.zero		2


//--------------------- .nv.info                  --------------------------
	.section	.nv.info,"",@"SHT_CUDA_INFO"
	.align	4


	//----- nvinfo : EIATTR_REGCOUNT
	.align		4
        /*0000*/ 	.byte	0x04, 0x2f
        /*0002*/ 	.short	(.L_1 - .L_0)
	.align		4
.L_0:
        /*0004*/ 	.word	index@(_Z23matrix_transpose_kernelPiS_)
        /*0008*/ 	.word	0x0000000e


	//----- nvinfo : EIATTR_FRAME_SIZE
	.align		4
.L_1:
        /*000c*/ 	.byte	0x04, 0x11
        /*000e*/ 	.short	(.L_3 - .L_2)
	.align		4
.L_2:
        /*0010*/ 	.word	index@(_Z23matrix_transpose_kernelPiS_)
        /*0014*/ 	.word	0x00000000


	//----- nvinfo : EIATTR_MIN_STACK_SIZE
	.align		4
.L_3:
        /*0018*/ 	.byte	0x04, 0x12
        /*001a*/ 	.short	(.L_5 - .L_4)
	.align		4
.L_4:
        /*001c*/ 	.word	index@(_Z23matrix_transpose_kernelPiS_)
        /*0020*/ 	.word	0x00000000
.L_5:


//--------------------- .nv.compat                --------------------------
	.section	.nv.compat,"",@"SHT_CUDA_COMPAT_INFO"
	.align	4
        /*0000*/ 	.byte	0x02, 0x09, 0x00, 0x00, 0x02, 0x02, 0x01, 0x00, 0x02, 0x05, 0x05, 0x00, 0x03, 0x07, 0x01, 0x01
        /*0010*/ 	.byte	0x02, 0x03, 0x00, 0x00, 0x02, 0x06, 0x01, 0x00, 0x04, 0x0b, 0x08, 0x00, 0x09, 0x00, 0x00, 0x00
        /*0020*/ 	.byte	0x00, 0x00, 0x00, 0x00


//--------------------- .nv.info._Z23matrix_transpose_kernelPiS_ --------------------------
	.section	.nv.info._Z23matrix_transpose_kernelPiS_,"",@"SHT_CUDA_INFO"
	.sectionflags	@""
	.align	4


	//----- nvinfo : EIATTR_CUDA_API_VERSION
	.align		4
        /*0000*/ 	.byte	0x04, 0x37
        /*0002*/ 	.short	(.L_7 - .L_6)
.L_6:
        /*0004*/ 	.word	0x00000082


	//----- nvinfo : EIATTR_KPARAM_INFO
	.align		4
.L_7:
        /*0008*/ 	.byte	0x04, 0x17
        /*000a*/ 	.short	(.L_9 - .L_8)
.L_8:
        /*000c*/ 	.word	0x00000000
        /*0010*/ 	.short	0x0001
        /*0012*/ 	.short	0x0008
        /*0014*/ 	.byte	0x00, 0xf5, 0x21, 0x00


	//----- nvinfo : EIATTR_KPARAM_INFO
	.align		4
.L_9:
        /*0018*/ 	.byte	0x04, 0x17
        /*001a*/ 	.short	(.L_11 - .L_10)
.L_10:
        /*001c*/ 	.word	0x00000000
        /*0020*/ 	.short	0x0000
        /*0022*/ 	.short	0x0000
        /*0024*/ 	.byte	0x00, 0xf5, 0x21, 0x00


	//----- nvinfo : EIATTR_SPARSE_MMA_MASK
	.align		4
.L_11:
        /*0028*/ 	.byte	0x03, 0x50
        /*002a*/ 	.short	0x0000


	//----- nvinfo : EIATTR_MAXREG_COUNT
	.align		4
        /*002c*/ 	.byte	0x03, 0x1b
        /*002e*/ 	.short	0x00ff


	//----- nvinfo : EIATTR_NUM_BARRIERS
	.align		4
        /*0030*/ 	.byte	0x02, 0x4c
        /*0032*/ 	.byte	0x01
	.zero		1


	//----- nvinfo : EIATTR_MERCURY_ISA_VERSION
	.align		4
        /*0034*/ 	.byte	0x03, 0x5f
        /*0036*/ 	.short	0x0101


	//----- nvinfo : EIATTR_VRC_CTA_INIT_COUNT
	.align		4
        /*0038*/ 	.byte	0x02, 0x4a
	.zero		1
	.zero		1


	//----- nvinfo : EIATTR_EXIT_INSTR_OFFSETS
	.align		4
        /*003c*/ 	.byte	0x04, 0x1c
        /*003e*/ 	.short	(.L_13 - .L_12)


	//   ....[0]....
.L_12:
        /*0040*/ 	.word	0x00000190


	//   ....[1]....
        /*0044*/ 	.word	0x00000240


	//----- nvinfo : EIATTR_CBANK_PARAM_SIZE
	.align		4
.L_13:
        /*0048*/ 	.byte	0x03, 0x19
        /*004a*/ 	.short	0x0010


	//----- nvinfo : EIATTR_PARAM_CBANK
	.align		4
        /*004c*/ 	.byte	0x04, 0x0a
        /*004e*/ 	.short	(.L_15 - .L_14)
	.align		4
.L_14:
        /*0050*/ 	.word	index@(.nv.constant0._Z23matrix_transpose_kernelPiS_)
        /*0054*/ 	.short	0x0380
        /*0056*/ 	.short	0x0010


	//----- nvinfo : EIATTR_SW_WAR
	.align		4
.L_15:
        /*0058*/ 	.byte	0x04, 0x36
        /*005a*/ 	.short	(.L_17 - .L_16)
.L_16:
        /*005c*/ 	.word	0x00000008
.L_17:


//--------------------- .nv.callgraph             --------------------------
	.section	.nv.callgraph,"",@"SHT_CUDA_CALLGRAPH"
	.align	4
	.sectionentsize	8
	.align		4
        /*0000*/ 	.word	0x00000000
	.align		4
        /*0004*/ 	.word	0xffffffff
	.align		4
        /*0008*/ 	.word	0x00000000
	.align		4
        /*000c*/ 	.word	0xfffffffe
	.align		4
        /*0010*/ 	.word	0x00000000
	.align		4
        /*0014*/ 	.word	0xfffffffd
	.align		4
        /*0018*/ 	.word	0x00000000
	.align		4
        /*001c*/ 	.word	0xfffffffc


//--------------------- .text._Z23matrix_transpose_kernelPiS_ --------------------------
	.section	.text._Z23matrix_transpose_kernelPiS_,"ax",@progbits
	.align	128
        .global         _Z23matrix_transpose_kernelPiS_
        .type           _Z23matrix_transpose_kernelPiS_,@function
        .size           _Z23matrix_transpose_kernelPiS_,(.L_x_1 - _Z23matrix_transpose_kernelPiS_)
        .other          _Z23matrix_transpose_kernelPiS_,@"STO_CUDA_ENTRY STV_DEFAULT"
_Z23matrix_transpose_kernelPiS_:
.text._Z23matrix_transpose_kernelPiS_:
[----:B------:R-:W-:Y:S01]  /*0000*/  LDC R1, c[0x0][0x37c] ;  /* 0x0000df00ff017b82 */ /* 0x000fe20000000800 */
[----:B------:R-:W0:Y:S01]  /*0010*/  S2R R11, SR_TID.Y ;  /* 0x00000000000b7919 */ /* 0x000e220000002200 */
[----:B------:R-:W1:Y:S01]  /*0020*/  LDCU.64 UR6, c[0x0][0x358] ;  /* 0x00006b00ff0677ac */ /* 0x000e620008000a00 */
[----:B------:R-:W0:Y:S01]  /*0030*/  S2R R6, SR_CTAID.Y ;  /* 0x0000000000067919 */ /* 0x000e220000002600 */
[----:B------:R-:W2:Y:S01]  /*0040*/  S2R R4, SR_CTAID.X ;  /* 0x0000000000047919 */ /* 0x000ea20000002500 */
[----:B------:R-:W2:Y:S01]  /*0050*/  S2R R9, SR_TID.X ;  /* 0x0000000000097919 */ /* 0x000ea20000002100 */
[----:B0-----:R-:W-:-:S05]  /*0060*/  IMAD R5, R6, 0x20, R11 ;  /* 0x0000002006057824 */ /* 0x001fca00078e020b */
[----:B------:R-:W-:Y:S01]  /*0070*/  ISETP.GT.U32.AND P0, PT, R5, 0x12b, PT ;  /* 0x0000012b0500780c */ /* 0x000fe20003f04070 */
[----:B--2---:R-:W-:-:S05]  /*0080*/  IMAD R0, R4, 0x20, R9 ;  /* 0x0000002004007824 */ /* 0x004fca00078e0209 */
[----:B------:R-:W-:-:S13]  /*0090*/  ISETP.GT.OR P0, PT, R0, 0xc7, P0 ;  /* 0x000000c70000780c */ /* 0x000fda0000704670 */
[----:B------:R-:W0:Y:S01]  /*00a0*/  @!P0 LDC.64 R2, c[0x0][0x380] ;  /* 0x0000e000ff028b82 */ /* 0x000e220000000a00 */
[----:B------:R-:W-:-:S04]  /*00b0*/  @!P0 IMAD R5, R5, 0xc8, R0 ;  /* 0x000000c805058824 */ /* 0x000fc800078e0200 */
[----:B0-----:R-:W-:-:S06]  /*00c0*/  @!P0 IMAD.WIDE R2, R5, 0x4, R2 ;  /* 0x0000000405028825 */ /* 0x001fcc00078e0202 */
[----:B-1----:R-:W2:Y:S01]  /*00d0*/  @!P0 LDG.E R2, desc[UR6][R2.64] ;  /* 0x0000000602028981 */ /* 0x002ea2000c1e1900 */
[----:B------:R-:W-:Y:S02]  /*00e0*/  @!P0 MOV R0, 0x400 ;  /* 0x0000040000008802 */ /* 0x000fe40000000f00 */
[----:B------:R-:W-:Y:S01]  /*00f0*/  LEA R7, R4, R11, 0x5 ;  /* 0x0000000b04077211 */ /* 0x000fe200078e28ff */
[----:B------:R-:W0:Y:S01]  /*0100*/  @!P0 S2R R5, SR_CgaCtaId ;  /* 0x0000000000058919 */ /* 0x000e220000008800 */
[----:B------:R-:W-:Y:S02]  /*0110*/  IMAD R4, R6, 0x20, R9 ;  /* 0x0000002006047824 */ /* 0x000fe400078e0209 */
[----:B------:R-:W-:-:S04]  /*0120*/  ISETP.GT.AND P1, PT, R7, 0xc7, PT ;  /* 0x000000c70700780c */ /* 0x000fc80003f24270 */
[----:B------:R-:W-:Y:S02]  /*0130*/  ISETP.GT.U32.OR P1, PT, R4, 0x12b, P1 ;  /* 0x0000012b0400780c */ /* 0x000fe40000f24470 */
[----:B0-----:R-:W-:-:S04]  /*0140*/  @!P0 LEA R0, R5, R0, 0x18 ;  /* 0x0000000005008211 */ /* 0x001fc800078ec0ff */
[----:B------:R-:W-:-:S05]  /*0150*/  @!P0 LEA R0, R11, R0, 0x7 ;  /* 0x000000000b008211 */ /* 0x000fca00078e38ff */
[----:B------:R-:W-:-:S05]  /*0160*/  @!P0 IMAD R5, R9, 0x4, R0 ;  /* 0x0000000409058824 */ /* 0x000fca00078e0200 */
[----:B--2---:R0:W-:Y:S01]  /*0170*/  @!P0 STS [R5], R2 ;  /* 0x0000000205008388 */ /* 0x0041e20000000800 */
[----:B------:R-:W-:Y:S06]  /*0180*/  BAR.SYNC.DEFER_BLOCKING 0x0 ;  /* 0x0000000000007b1d */ /* 0x000fec0000010000 */
[----:B------:R-:W-:Y:S05]  /*0190*/  @P1 EXIT ;  /* 0x000000000000194d */ /* 0x000fea0003800000 */
[----:B------:R-:W1:Y:S01]  /*01a0*/  S2UR UR5, SR_CgaCtaId ;  /* 0x00000000000579c3 */ /* 0x000e620000008800 */
[----:B------:R-:W-:Y:S01]  /*01b0*/  UMOV UR4, 0x400 ;  /* 0x0000040000047882 */ /* 0x000fe20000000000 */
[----:B------:R-:W-:-:S06]  /*01c0*/  IMAD R7, R7, 0x12c, R4 ;  /* 0x0000012c07077824 */ /* 0x000fcc00078e0204 */
[----:B0-----:R-:W0:Y:S01]  /*01d0*/  LDC.64 R2, c[0x0][0x388] ;  /* 0x0000e200ff027b82 */ /* 0x001e220000000a00 */
[----:B-1----:R-:W-:-:S06]  /*01e0*/  ULEA UR4, UR5, UR4, 0x18 ;  /* 0x0000000405047291 */ /* 0x002fcc000f8ec0ff */
[----:B------:R-:W-:Y:S01]  /*01f0*/  LEA R0, R9, UR4, 0x7 ;  /* 0x0000000409007c11 */ /* 0x000fe2000f8e38ff */
[----:B0-----:R-:W-:-:S03]  /*0200*/  IMAD.WIDE R2, R7, 0x4, R2 ;  /* 0x0000000407027825 */ /* 0x001fc600078e0202 */
[----:B------:R-:W-:-:S05]  /*0210*/  LEA R0, R11, R0, 0x2 ;  /* 0x000000000b007211 */ /* 0x000fca00078e10ff */
[----:B------:R-:W0:Y:S04]  /*0220*/  LDS R5, [R0] ;  /* 0x0000000000057984 */ /* 0x000e280000000800 */
[----:B0-----:R-:W-:Y:S01]  /*0230*/  STG.E desc[UR6][R2.64], R5 ;  /* 0x0000000502007986 */ /* 0x001fe2000c101906 */
[----:B------:R-:W-:Y:S05]  /*0240*/  EXIT ;  /* 0x000000000000794d */ /* 0x000fea0003800000 */
.L_x_0:
[----:B------:R-:W-:-:S00]  /*0250*/  BRA `(.L_x_0) ;  /* 0xfffffffc00fc7947 */ /* 0x000fc0000383ffff */
[----:B------:R-:W-:-:S00]  /*0260*/  NOP ;  /* 0x0000000000007918 */ /* 0x000fc00000000000 */
        /* <DEDUP_REMOVED lines=9> */
.L_x_1:


//--------------------- .nv.shared._Z23matrix_transpose_kernelPiS_ --------------------------
	.section	.nv.shared._Z23matrix_transpose_kernelPiS_,"aw",@nobits
	.sectionflags	@""
	.align	4
.nv.shared._Z23matrix_transpose_kernelPiS_:
	.zero		5120


//--------------------- .nv.shared.reserved.0     --------------------------
	.section	.nv.shared.reserved.0,"aw",@nobits
	.weak		__nv_reservedSMEM_offset_0_alias
	.size		__nv_reservedSMEM_offset_0_alias, 0, 64
	.other		__nv_reservedSMEM_offset_0_alias,@"STO_CUDA_RESERVED_SHARED STV_DEFAULT"
__nv_reservedSMEM_offset_0_alias:
	.zero		0
	.zero		64


//--------------------- .nv.constant0._Z23matrix_transpose_kernelPiS_ --------------------------
	.section	.nv.constant0._Z23matrix_transpose_kernelPiS_,"a",@progbits
	.sectionflags	@""
	.align	4
.nv.constant0._Z23matrix_transpose_kernelPiS_:
	.zero		912


//--------------------- SYMBOLS --------------------------

	.type		.nv.reservedSmem.offset0,@object
	.size		.nv.reservedSmem.offset0,0x4
	.type		.nv.reservedSmem.cap,@object
	.size		.nv.reservedSmem.cap,0x4
